//
// Generated by NVIDIA NVVM Compiler
//
// Compiler Build ID: CL-36424714
// Cuda compilation tools, release 13.0, V13.0.88
// Based on NVVM 20.0.0
//

.version 9.0
.target sm_100
.address_size 64

	// .globl	_Z6matmulPiS_S_
// _ZZ6matmulPiS_S_E4Asub has been demoted
// _ZZ6matmulPiS_S_E4Bsub has been demoted

.visible .entry _Z6matmulPiS_S_(
	.param .u64 .ptr .align 1 _Z6matmulPiS_S__param_0,
	.param .u64 .ptr .align 1 _Z6matmulPiS_S__param_1,
	.param .u64 .ptr .align 1 _Z6matmulPiS_S__param_2
)
{
	.reg .pred 	%p<26>;
	.reg .b32 	%r<258>;
	.reg .b64 	%rd<19>;
	// demoted variable
	.shared .align 4 .b8 _ZZ6matmulPiS_S_E4Asub[1024];
	// demoted variable
	.shared .align 4 .b8 _ZZ6matmulPiS_S_E4Bsub[1024];
	ld.param.u64 	%rd4, [_Z6matmulPiS_S__param_0];
	ld.param.u64 	%rd5, [_Z6matmulPiS_S__param_1];
	ld.param.u64 	%rd3, [_Z6matmulPiS_S__param_2];
	cvta.to.global.u64 	%rd1, %rd5;
	cvta.to.global.u64 	%rd6, %rd4;
	mov.u32 	%r1, %ctaid.y;
	shl.b32 	%r33, %r1, 4;
	mov.u32 	%r2, %tid.y;
	add.s32 	%r34, %r33, %r2;
	mov.u32 	%r4, %ctaid.x;
	shl.b32 	%r35, %r4, 4;
	mov.u32 	%r5, %tid.x;
	add.s32 	%r6, %r35, %r5;
	shl.b32 	%r36, %r34, 6;
	add.s32 	%r37, %r36, %r5;
	shl.b32 	%r38, %r2, 6;
	add.s32 	%r7, %r6, %r38;
	max.u32 	%r39, %r5, %r34;
	setp.gt.u32 	%p1, %r39, 63;
	mul.wide.u32 	%rd7, %r37, 4;
	add.s64 	%rd2, %rd6, %rd7;
	mov.b32 	%r250, 0;
	@%p1 bra 	$L__BB0_2;
	ld.global.u32 	%r250, [%rd2];
$L__BB0_2:
	mov.u32 	%r42, _ZZ6matmulPiS_S_E4Asub;
	add.s32 	%r10, %r42, %r38;
	shl.b32 	%r43, %r5, 2;
	add.s32 	%r11, %r10, %r43;
	setp.gt.s32 	%p2, %r6, 63;
	st.shared.u32 	[%r11], %r250;
	setp.gt.u32 	%p3, %r2, 63;
	mov.b32 	%r251, 0;
	or.pred  	%p4, %p2, %p3;
	@%p4 bra 	$L__BB0_4;
	mul.wide.u32 	%rd8, %r7, 4;
	add.s64 	%rd9, %rd1, %rd8;
	ld.global.u32 	%r251, [%rd9];
$L__BB0_4:
	mov.u32 	%r46, _ZZ6matmulPiS_S_E4Bsub;
	add.s32 	%r15, %r46, %r43;
	add.s32 	%r14, %r15, %r38;
	setp.gt.u32 	%p5, %r34, 63;
	st.shared.u32 	[%r14], %r251;
	bar.sync 	0;
	ld.shared.u32 	%r48, [%r10];
	ld.shared.u32 	%r49, [%r15];
	mul.lo.s32 	%r50, %r49, %r48;
	ld.shared.u32 	%r51, [%r10+4];
	ld.shared.u32 	%r52, [%r15+64];
	mad.lo.s32 	%r53, %r52, %r51, %r50;
	ld.shared.u32 	%r54, [%r10+8];
	ld.shared.u32 	%r55, [%r15+128];
	mad.lo.s32 	%r56, %r55, %r54, %r53;
	ld.shared.u32 	%r57, [%r10+12];
	ld.shared.u32 	%r58, [%r15+192];
	mad.lo.s32 	%r59, %r58, %r57, %r56;
	ld.shared.u32 	%r60, [%r10+16];
	ld.shared.u32 	%r61, [%r15+256];
	mad.lo.s32 	%r62, %r61, %r60, %r59;
	ld.shared.u32 	%r63, [%r10+20];
	ld.shared.u32 	%r64, [%r15+320];
	mad.lo.s32 	%r65, %r64, %r63, %r62;
	ld.shared.u32 	%r66, [%r10+24];
	ld.shared.u32 	%r67, [%r15+384];
	mad.lo.s32 	%r68, %r67, %r66, %r65;
	ld.shared.u32 	%r69, [%r10+28];
	ld.shared.u32 	%r70, [%r15+448];
	mad.lo.s32 	%r71, %r70, %r69, %r68;
	ld.shared.u32 	%r72, [%r10+32];
	ld.shared.u32 	%r73, [%r15+512];
	mad.lo.s32 	%r74, %r73, %r72, %r71;
	ld.shared.u32 	%r75, [%r10+36];
	ld.shared.u32 	%r76, [%r15+576];
	mad.lo.s32 	%r77, %r76, %r75, %r74;
	ld.shared.u32 	%r78, [%r10+40];
	ld.shared.u32 	%r79, [%r15+640];
	mad.lo.s32 	%r80, %r79, %r78, %r77;
	ld.shared.u32 	%r81, [%r10+44];
	ld.shared.u32 	%r82, [%r15+704];
	mad.lo.s32 	%r83, %r82, %r81, %r80;
	ld.shared.u32 	%r84, [%r10+48];
	ld.shared.u32 	%r85, [%r15+768];
	mad.lo.s32 	%r86, %r85, %r84, %r83;
	ld.shared.u32 	%r87, [%r10+52];
	ld.shared.u32 	%r88, [%r15+832];
	mad.lo.s32 	%r89, %r88, %r87, %r86;
	ld.shared.u32 	%r90, [%r10+56];
	ld.shared.u32 	%r91, [%r15+896];
	mad.lo.s32 	%r92, %r91, %r90, %r89;
	ld.shared.u32 	%r93, [%r10+60];
	ld.shared.u32 	%r94, [%r15+960];
	mad.lo.s32 	%r16, %r94, %r93, %r92;
	bar.sync 	0;
	setp.gt.u32 	%p6, %r5, 47;
	mov.b32 	%r252, 0;
	or.pred  	%p7, %p6, %p5;
	@%p7 bra 	$L__BB0_6;
	ld.global.u32 	%r252, [%rd2+64];
$L__BB0_6:
	setp.gt.s32 	%p8, %r6, 63;
	st.shared.u32 	[%r11], %r252;
	setp.gt.u32 	%p9, %r2, 47;
	mov.b32 	%r253, 0;
	or.pred  	%p10, %p8, %p9;
	@%p10 bra 	$L__BB0_8;
	add.s32 	%r96, %r7, 1024;
	mul.wide.u32 	%rd10, %r96, 4;
	add.s64 	%rd11, %rd1, %rd10;
	ld.global.u32 	%r253, [%rd11];
$L__BB0_8:
	setp.gt.u32 	%p11, %r34, 63;
	st.shared.u32 	[%r14], %r253;
	bar.sync 	0;
	ld.shared.u32 	%r98, [%r10];
	ld.shared.u32 	%r99, [%r15];
	mad.lo.s32 	%r100, %r99, %r98, %r16;
	ld.shared.u32 	%r101, [%r10+4];
	ld.shared.u32 	%r102, [%r15+64];
	mad.lo.s32 	%r103, %r102, %r101, %r100;
	ld.shared.u32 	%r104, [%r10+8];
	ld.shared.u32 	%r105, [%r15+128];
	mad.lo.s32 	%r106, %r105, %r104, %r103;
	ld.shared.u32 	%r107, [%r10+12];
	ld.shared.u32 	%r108, [%r15+192];
	mad.lo.s32 	%r109, %r108, %r107, %r106;
	ld.shared.u32 	%r110, [%r10+16];
	ld.shared.u32 	%r111, [%r15+256];
	mad.lo.s32 	%r112, %r111, %r110, %r109;
	ld.shared.u32 	%r113, [%r10+20];
	ld.shared.u32 	%r114, [%r15+320];
	mad.lo.s32 	%r115, %r114, %r113, %r112;
	ld.shared.u32 	%r116, [%r10+24];
	ld.shared.u32 	%r117, [%r15+384];
	mad.lo.s32 	%r118, %r117, %r116, %r115;
	ld.shared.u32 	%r119, [%r10+28];
	ld.shared.u32 	%r120, [%r15+448];
	mad.lo.s32 	%r121, %r120, %r119, %r118;
	ld.shared.u32 	%r122, [%r10+32];
	ld.shared.u32 	%r123, [%r15+512];
	mad.lo.s32 	%r124, %r123, %r122, %r121;
	ld.shared.u32 	%r125, [%r10+36];
	ld.shared.u32 	%r126, [%r15+576];
	mad.lo.s32 	%r127, %r126, %r125, %r124;
	ld.shared.u32 	%r128, [%r10+40];
	ld.shared.u32 	%r129, [%r15+640];
	mad.lo.s32 	%r130, %r129, %r128, %r127;
	ld.shared.u32 	%r131, [%r10+44];
	ld.shared.u32 	%r132, [%r15+704];
	mad.lo.s32 	%r133, %r132, %r131, %r130;
	ld.shared.u32 	%r134, [%r10+48];
	ld.shared.u32 	%r135, [%r15+768];
	mad.lo.s32 	%r136, %r135, %r134, %r133;
	ld.shared.u32 	%r137, [%r10+52];
	ld.shared.u32 	%r138, [%r15+832];
	mad.lo.s32 	%r139, %r138, %r137, %r136;
	ld.shared.u32 	%r140, [%r10+56];
	ld.shared.u32 	%r141, [%r15+896];
	mad.lo.s32 	%r142, %r141, %r140, %r139;
	ld.shared.u32 	%r143, [%r10+60];
	ld.shared.u32 	%r144, [%r15+960];
	mad.lo.s32 	%r21, %r144, %r143, %r142;
	bar.sync 	0;
	setp.gt.u32 	%p12, %r5, 31;
	mov.b32 	%r254, 0;
	or.pred  	%p13, %p12, %p11;
	@%p13 bra 	$L__BB0_10;
	ld.global.u32 	%r254, [%rd2+128];
$L__BB0_10:
	setp.gt.s32 	%p14, %r6, 63;
	st.shared.u32 	[%r11], %r254;
	setp.gt.u32 	%p15, %r2, 31;
	mov.b32 	%r255, 0;
	or.pred  	%p16, %p14, %p15;
	@%p16 bra 	$L__BB0_12;
	add.s32 	%r146, %r7, 2048;
	mul.wide.u32 	%rd12, %r146, 4;
	add.s64 	%rd13, %rd1, %rd12;
	ld.global.u32 	%r255, [%rd13];
$L__BB0_12:
	setp.gt.u32 	%p17, %r34, 63;
	st.shared.u32 	[%r14], %r255;
	bar.sync 	0;
	ld.shared.u32 	%r148, [%r10];
	ld.shared.u32 	%r149, [%r15];
	mad.lo.s32 	%r150, %r149, %r148, %r21;
	ld.shared.u32 	%r151, [%r10+4];
	ld.shared.u32 	%r152, [%r15+64];
	mad.lo.s32 	%r153, %r152, %r151, %r150;
	ld.shared.u32 	%r154, [%r10+8];
	ld.shared.u32 	%r155, [%r15+128];
	mad.lo.s32 	%r156, %r155, %r154, %r153;
	ld.shared.u32 	%r157, [%r10+12];
	ld.shared.u32 	%r158, [%r15+192];
	mad.lo.s32 	%r159, %r158, %r157, %r156;
	ld.shared.u32 	%r160, [%r10+16];
	ld.shared.u32 	%r161, [%r15+256];
	mad.lo.s32 	%r162, %r161, %r160, %r159;
	ld.shared.u32 	%r163, [%r10+20];
	ld.shared.u32 	%r164, [%r15+320];
	mad.lo.s32 	%r165, %r164, %r163, %r162;
	ld.shared.u32 	%r166, [%r10+24];
	ld.shared.u32 	%r167, [%r15+384];
	mad.lo.s32 	%r168, %r167, %r166, %r165;
	ld.shared.u32 	%r169, [%r10+28];
	ld.shared.u32 	%r170, [%r15+448];
	mad.lo.s32 	%r171, %r170, %r169, %r168;
	ld.shared.u32 	%r172, [%r10+32];
	ld.shared.u32 	%r173, [%r15+512];
	mad.lo.s32 	%r174, %r173, %r172, %r171;
	ld.shared.u32 	%r175, [%r10+36];
	ld.shared.u32 	%r176, [%r15+576];
	mad.lo.s32 	%r177, %r176, %r175, %r174;
	ld.shared.u32 	%r178, [%r10+40];
	ld.shared.u32 	%r179, [%r15+640];
	mad.lo.s32 	%r180, %r179, %r178, %r177;
	ld.shared.u32 	%r181, [%r10+44];
	ld.shared.u32 	%r182, [%r15+704];
	mad.lo.s32 	%r183, %r182, %r181, %r180;
	ld.shared.u32 	%r184, [%r10+48];
	ld.shared.u32 	%r185, [%r15+768];
	mad.lo.s32 	%r186, %r185, %r184, %r183;
	ld.shared.u32 	%r187, [%r10+52];
	ld.shared.u32 	%r188, [%r15+832];
	mad.lo.s32 	%r189, %r188, %r187, %r186;
	ld.shared.u32 	%r190, [%r10+56];
	ld.shared.u32 	%r191, [%r15+896];
	mad.lo.s32 	%r192, %r191, %r190, %r189;
	ld.shared.u32 	%r193, [%r10+60];
	ld.shared.u32 	%r194, [%r15+960];
	mad.lo.s32 	%r26, %r194, %r193, %r192;
	bar.sync 	0;
	setp.gt.u32 	%p18, %r5, 15;
	mov.b32 	%r256, 0;
	or.pred  	%p19, %p18, %p17;
	@%p19 bra 	$L__BB0_14;
	ld.global.u32 	%r256, [%rd2+192];
$L__BB0_14:
	setp.gt.s32 	%p20, %r6, 63;
	st.shared.u32 	[%r11], %r256;
	setp.gt.u32 	%p21, %r2, 15;
	mov.b32 	%r257, 0;
	or.pred  	%p22, %p20, %p21;
	@%p22 bra 	$L__BB0_16;
	add.s32 	%r196, %r7, 3072;
	mul.wide.u32 	%rd14, %r196, 4;
	add.s64 	%rd15, %rd1, %rd14;
	ld.global.u32 	%r257, [%rd15];
$L__BB0_16:
	setp.gt.s32 	%p23, %r6, 63;
	setp.gt.u32 	%p24, %r34, 63;
	st.shared.u32 	[%r14], %r257;
	bar.sync 	0;
	ld.shared.u32 	%r197, [%r10];
	ld.shared.u32 	%r198, [%r15];
	mad.lo.s32 	%r199, %r198, %r197, %r26;
	ld.shared.u32 	%r200, [%r10+4];
	ld.shared.u32 	%r201, [%r15+64];
	mad.lo.s32 	%r202, %r201, %r200, %r199;
	ld.shared.u32 	%r203, [%r10+8];
	ld.shared.u32 	%r204, [%r15+128];
	mad.lo.s32 	%r205, %r204, %r203, %r202;
	ld.shared.u32 	%r206, [%r10+12];
	ld.shared.u32 	%r207, [%r15+192];
	mad.lo.s32 	%r208, %r207, %r206, %r205;
	ld.shared.u32 	%r209, [%r10+16];
	ld.shared.u32 	%r210, [%r15+256];
	mad.lo.s32 	%r211, %r210, %r209, %r208;
	ld.shared.u32 	%r212, [%r10+20];
	ld.shared.u32 	%r213, [%r15+320];
	mad.lo.s32 	%r214, %r213, %r212, %r211;
	ld.shared.u32 	%r215, [%r10+24];
	ld.shared.u32 	%r216, [%r15+384];
	mad.lo.s32 	%r217, %r216, %r215, %r214;
	ld.shared.u32 	%r218, [%r10+28];
	ld.shared.u32 	%r219, [%r15+448];
	mad.lo.s32 	%r220, %r219, %r218, %r217;
	ld.shared.u32 	%r221, [%r10+32];
	ld.shared.u32 	%r222, [%r15+512];
	mad.lo.s32 	%r223, %r222, %r221, %r220;
	ld.shared.u32 	%r224, [%r10+36];
	ld.shared.u32 	%r225, [%r15+576];
	mad.lo.s32 	%r226, %r225, %r224, %r223;
	ld.shared.u32 	%r227, [%r10+40];
	ld.shared.u32 	%r228, [%r15+640];
	mad.lo.s32 	%r229, %r228, %r227, %r226;
	ld.shared.u32 	%r230, [%r10+44];
	ld.shared.u32 	%r231, [%r15+704];
	mad.lo.s32 	%r232, %r231, %r230, %r229;
	ld.shared.u32 	%r233, [%r10+48];
	ld.shared.u32 	%r234, [%r15+768];
	mad.lo.s32 	%r235, %r234, %r233, %r232;
	ld.shared.u32 	%r236, [%r10+52];
	ld.shared.u32 	%r237, [%r15+832];
	mad.lo.s32 	%r238, %r237, %r236, %r235;
	ld.shared.u32 	%r239, [%r10+56];
	ld.shared.u32 	%r240, [%r15+896];
	mad.lo.s32 	%r241, %r240, %r239, %r238;
	ld.shared.u32 	%r242, [%r10+60];
	ld.shared.u32 	%r243, [%r15+960];
	mad.lo.s32 	%r31, %r243, %r242, %r241;
	bar.sync 	0;
	or.pred  	%p25, %p24, %p23;
	@%p25 bra 	$L__BB0_18;
	mov.u32 	%r244, %ntid.y;
	mad.lo.s32 	%r245, %r1, %r244, %r2;
	shl.b32 	%r246, %r245, 6;
	mov.u32 	%r247, %ntid.x;
	mad.lo.s32 	%r248, %r4, %r247, %r5;
	add.s32 	%r249, %r248, %r246;
	cvta.to.global.u64 	%rd16, %rd3;
	mul.wide.u32 	%rd17, %r249, 4;
	add.s64 	%rd18, %rd16, %rd17;
	st.global.u32 	[%rd18], %r31;
$L__BB0_18:
	ret;

}


// ===== COMPILED SASS (sm_100) =====

	.target	sm_100

	.elftype	@"ET_EXEC"


//--------------------- .note.nv.tkinfo           --------------------------
	.section	.note.nv.tkinfo,"",@"SHT_NOTE"
	.sectionflags	@"SHF_NOTE_NV_TKINFO"
	.tkinfo
        /*0018*/ 	.word	0x00000002
        /*0030*/ 	.string	""
        /*0030*/ 	.string	"ptxas"
        /*0030*/ 	.string	"Cuda compilation tools, release 13.0, V13.0.88"
        /*0030*/ 	.string	"Build cuda_13.0.r13.0/compiler.36424714_0"
        /*0030*/ 	.string	"-arch sm_100 -m 64 "



//--------------------- .note.nv.cuinfo           --------------------------
	.section	.note.nv.cuinfo,"",@"SHT_NOTE"
	.sectionflags	@"SHF_NOTE_NV_CUINFO"
        /*0018*/ 	.short	0x0002
        /*001a*/ 	.short	0x0064
        /*001c*/ 	.short	0x0082
	.zero		2


//--------------------- .nv.info                  --------------------------
	.section	.nv.info,"",@"SHT_CUDA_INFO"
	.align	4


	//----- nvinfo : EIATTR_REGCOUNT
	.align		4
        /*0000*/ 	.byte	0x04, 0x2f
        /*0002*/ 	.short	(.L_1 - .L_0)
	.align		4
.L_0:
        /*0004*/ 	.word	index@(_Z6matmulPiS_S_)
        /*0008*/ 	.word	0x00000020


	//----- nvinfo : EIATTR_FRAME_SIZE
	.align		4
.L_1:
        /*000c*/ 	.byte	0x04, 0x11
        /*000e*/ 	.short	(.L_3 - .L_2)
	.align		4
.L_2:
        /*0010*/ 	.word	index@(_Z6matmulPiS_S_)
        /*0014*/ 	.word	0x00000000


	//----- nvinfo : EIATTR_MIN_STACK_SIZE
	.align		4
.L_3:
        /*0018*/ 	.byte	0x04, 0x12
        /*001a*/ 	.short	(.L_5 - .L_4)
	.align		4
.L_4:
        /*001c*/ 	.word	index@(_Z6matmulPiS_S_)
        /*0020*/ 	.word	0x00000000
.L_5:


//--------------------- .nv.compat                --------------------------
	.section	.nv.compat,"",@"SHT_CUDA_COMPAT_INFO"
	.align	4
        /*0000*/ 	.byte	0x02, 0x09, 0x00, 0x00, 0x02, 0x02, 0x01, 0x00, 0x02, 0x05, 0x05, 0x00, 0x03, 0x07, 0x01, 0x01
        /*0010*/ 	.byte	0x02, 0x03, 0x00, 0x00, 0x02, 0x06, 0x01, 0x00, 0x04, 0x0b, 0x08, 0x00, 0x09, 0x00, 0x00, 0x00
        /*0020*/ 	.byte	0x00, 0x00, 0x00, 0x00


//--------------------- .nv.info._Z6matmulPiS_S_  --------------------------
	.section	.nv.info._Z6matmulPiS_S_,"",@"SHT_CUDA_INFO"
	.sectionflags	@""
	.align	4


	//----- nvinfo : EIATTR_CUDA_API_VERSION
	.align		4
        /*0000*/ 	.byte	0x04, 0x37
        /*0002*/ 	.short	(.L_7 - .L_6)
.L_6:
        /*0004*/ 	.word	0x00000082


	//----- nvinfo : EIATTR_KPARAM_INFO
	.align		4
.L_7:
        /*0008*/ 	.byte	0x04, 0x17
        /*000a*/ 	.short	(.L_9 - .L_8)
.L_8:
        /*000c*/ 	.word	0x00000000
        /*0010*/ 	.short	0x0002
        /*0012*/ 	.short	0x0010
        /*0014*/ 	.byte	0x00, 0xf5, 0x21, 0x00


	//----- nvinfo : EIATTR_KPARAM_INFO
	.align		4
.L_9:
        /*0018*/ 	.byte	0x04, 0x17
        /*001a*/ 	.short	(.L_11 - .L_10)
.L_10:
        /*001c*/ 	.word	0x00000000
        /*0020*/ 	.short	0x0001
        /*0022*/ 	.short	0x0008
        /*0024*/ 	.byte	0x00, 0xf5, 0x21, 0x00


	//----- nvinfo : EIATTR_KPARAM_INFO
	.align		4
.L_11:
        /*0028*/ 	.byte	0x04, 0x17
        /*002a*/ 	.short	(.L_13 - .L_12)
.L_12:
        /*002c*/ 	.word	0x00000000
        /*0030*/ 	.short	0x0000
        /*0032*/ 	.short	0x0000
        /*0034*/ 	.byte	0x00, 0xf5, 0x21, 0x00


	//----- nvinfo : EIATTR_SPARSE_MMA_MASK
	.align		4
.L_13:
        /*0038*/ 	.byte	0x03, 0x50
        /*003a*/ 	.short	0x0000


	//----- nvinfo : EIATTR_MAXREG_COUNT
	.align		4
        /*003c*/ 	.byte	0x03, 0x1b
        /*003e*/ 	.short	0x00ff


	//----- nvinfo : EIATTR_NUM_BARRIERS
	.align		4
        /*0040*/ 	.byte	0x02, 0x4c
        /*0042*/ 	.byte	0x01
	.zero		1


	//----- nvinfo : EIATTR_MERCURY_ISA_VERSION
	.align		4
        /*0044*/ 	.byte	0x03, 0x5f
        /*0046*/ 	.short	0x0101


	//----- nvinfo : EIATTR_VRC_CTA_INIT_COUNT
	.align		4
        /*0048*/ 	.byte	0x02, 0x4a
	.zero		1
	.zero		1


	//----- nvinfo : EIATTR_EXIT_INSTR_OFFSETS
	.align		4
        /*004c*/ 	.byte	0x04, 0x1c
        /*004e*/ 	.short	(.L_15 - .L_14)


	//   ....[0]....
.L_14:
        /*0050*/ 	.word	0x00000d60


	//   ....[1]....
        /*0054*/ 	.word	0x00000e80


	//----- nvinfo : EIATTR_CBANK_PARAM_SIZE
	.align		4
.L_15:
        /*0058*/ 	.byte	0x03, 0x19
        /*005a*/ 	.short	0x0018


	//----- nvinfo : EIATTR_PARAM_CBANK
	.align		4
        /*005c*/ 	.byte	0x04, 0x0a
        /*005e*/ 	.short	(.L_17 - .L_16)
	.align		4
.L_16:
        /*0060*/ 	.word	index@(.nv.constant0._Z6matmulPiS_S_)
        /*0064*/ 	.short	0x0380
        /*0066*/ 	.short	0x0018


	//----- nvinfo : EIATTR_SW_WAR
	.align		4
.L_17:
        /*0068*/ 	.byte	0x04, 0x36
        /*006a*/ 	.short	(.L_19 - .L_18)
.L_18:
        /*006c*/ 	.word	0x00000008
.L_19:


//--------------------- .nv.callgraph             --------------------------
	.section	.nv.callgraph,"",@"SHT_CUDA_CALLGRAPH"
	.align	4
	.sectionentsize	8
	.align		4
        /*0000*/ 	.word	0x00000000
	.align		4
        /*0004*/ 	.word	0xffffffff
	.align		4
        /*0008*/ 	.word	0x00000000
	.align		4
        /*000c*/ 	.word	0xfffffffe
	.align		4
        /*0010*/ 	.word	0x00000000
	.align		4
        /*0014*/ 	.word	0xfffffffd
	.align		4
        /*0018*/ 	.word	0x00000000
	.align		4
        /*001c*/ 	.word	0xfffffffc


//--------------------- .text._Z6matmulPiS_S_     --------------------------
	.section	.text._Z6matmulPiS_S_,"ax",@progbits
	.align	128
        .global         _Z6matmulPiS_S_
        .type           _Z6matmulPiS_S_,@function
        .size           _Z6matmulPiS_S_,(.L_x_1 - _Z6matmulPiS_S_)
        .other          _Z6matmulPiS_S_,@"STO_CUDA_ENTRY STV_DEFAULT"
_Z6matmulPiS_S_:
.text._Z6matmulPiS_S_:
[----:B------:R-:W-:Y:S01]  /*0000*/  LDC R1, c[0x0][0x37c] ;  /* 0x0000df00ff017b82 */ /* 0x000fe20000000800 */
[----:B------:R-:W0:Y:S07]  /*0010*/  S2R R0, SR_TID.Y ;  /* 0x0000000000007919 */ /* 0x000e2e0000002200 */
[----:B------:R-:W1:Y:S01]  /*0020*/  LDC.64 R24, c[0x0][0x380] ;  /* 0x0000e000ff187b82 */ /* 0x000e620000000a00 */
[----:B------:R-:W2:Y:S01]  /*0030*/  LDCU.64 UR8, c[0x0][0x358] ;  /* 0x00006b00ff0877ac */ /* 0x000ea20008000a00 */
[----:B------:R-:W-:Y:S01]  /*0040*/  HFMA2 R13, -RZ, RZ, 0, 0 ;  /* 0x00000000ff0d7431 */ /* 0x000fe200000001ff */
[----:B------:R-:W3:Y:S01]  /*0050*/  S2R R2, SR_CTAID.X ;  /* 0x0000000000027919 */ /* 0x000ee20000002500 */
[----:B------:R-:W-:Y:S01]  /*0060*/  CS2R R28, SRZ ;  /* 0x00000000001c7805 */ /* 0x000fe2000001ff00 */
[----:B------:R-:W3:Y:S01]  /*0070*/  S2R R3, SR_TID.X ;  /* 0x0000000000037919 */ /* 0x000ee20000002100 */
[----:B------:R-:W4:Y:S01]  /*0080*/  S2R R17, SR_CTAID.Y ;  /* 0x0000000000117919 */ /* 0x000f220000002600 */
[----:B0-----:R-:W-:-:S02]  /*0090*/  ISETP.GT.U32.AND P0, PT, R0, 0x3f, PT ;  /* 0x0000003f0000780c */ /* 0x001fc40003f04070 */
[----:B---3--:R-:W-:-:S04]  /*00a0*/  LEA R21, R2, R3, 0x4 ;  /* 0x0000000302157211 */ /* 0x008fc800078e20ff */
[----:B------:R-:W-:Y:S02]  /*00b0*/  ISETP.GT.OR P0, PT, R21, 0x3f, P0 ;  /* 0x0000003f1500780c */ /* 0x000fe40000704670 */
[----:B----4-:R-:W-:Y:S02]  /*00c0*/  LEA R16, R17, R0, 0x4 ;  /* 0x0000000011107211 */ /* 0x010fe400078e20ff */
[----:B------:R-:W-:Y:S02]  /*00d0*/  LEA R23, R0, R21, 0x6 ;  /* 0x0000001500177211 */ /* 0x000fe400078e30ff */
[CC--:B------:R-:W-:Y:S02]  /*00e0*/  VIMNMX.U32 R6, PT, PT, R16.reuse, R3.reuse, !PT ;  /* 0x0000000310067248 */ /* 0x0c0fe40007fe0000 */
[----:B------:R-:W-:Y:S02]  /*00f0*/  LEA R7, R16, R3, 0x6 ;  /* 0x0000000310077211 */ /* 0x000fe400078e30ff */
[----:B------:R-:W-:-:S03]  /*0100*/  ISETP.GT.U32.AND P1, PT, R6, 0x3f, PT ;  /* 0x0000003f0600780c */ /* 0x000fc60003f24070 */
[----:B------:R-:W0:Y:S01]  /*0110*/  @!P0 LDC.64 R4, c[0x0][0x388] ;  /* 0x0000e200ff048b82 */ /* 0x000e220000000a00 */
[----:B-1----:R-:W-:-:S09]  /*0120*/  IMAD.WIDE.U32 R24, R7, 0x4, R24 ;  /* 0x0000000407187825 */ /* 0x002fd200078e0018 */
[----:B--2---:R-:W2:Y:S01]  /*0130*/  @!P1 LDG.E R13, desc[UR8][R24.64] ;  /* 0x00000008180d9981 */ /* 0x004ea2000c1e1900 */
[----:B0-----:R-:W-:-:S05]  /*0140*/  @!P0 IMAD.WIDE.U32 R4, R23, 0x4, R4 ;  /* 0x0000000417048825 */ /* 0x001fca00078e0004 */
[----:B------:R-:W3:Y:S01]  /*0150*/  @!P0 LDG.E R29, desc[UR8][R4.64] ;  /* 0x00000008041d8981 */ /* 0x000ee2000c1e1900 */
[----:B------:R-:W0:Y:S01]  /*0160*/  S2UR UR6, SR_CgaCtaId ;  /* 0x00000000000679c3 */ /* 0x000e220000008800 */
[----:B------:R-:W-:Y:S02]  /*0170*/  UMOV UR4, 0x400 ;  /* 0x0000040000047882 */ /* 0x000fe40000000000 */
[----:B------:R-:W-:Y:S02]  /*0180*/  UIADD3 UR5, UPT, UPT, UR4, 0x400, URZ ;  /* 0x0000040004057890 */ /* 0x000fe4000fffe0ff */
[----:B0-----:R-:W-:Y:S02]  /*0190*/  ULEA UR4, UR6, UR4, 0x18 ;  /* 0x0000000406047291 */ /* 0x001fe4000f8ec0ff */
[----:B------:R-:W-:-:S04]  /*01a0*/  ULEA UR5, UR6, UR5, 0x18 ;  /* 0x0000000506057291 */ /* 0x000fc8000f8ec0ff */
[C---:B------:R-:W-:Y:S02]  /*01b0*/  LEA R18, R0.reuse, UR4, 0x6 ;  /* 0x0000000400127c11 */ /* 0x040fe4000f8e30ff */
[C---:B------:R-:W-:Y:S02]  /*01c0*/  LEA R19, R3.reuse, UR5, 0x2 ;  /* 0x0000000503137c11 */ /* 0x040fe4000f8e10ff */
[----:B------:R-:W-:Y:S02]  /*01d0*/  LEA R22, R3, R18, 0x2 ;  /* 0x0000001203167211 */ /* 0x000fe400078e10ff */
[C---:B------:R-:W-:Y:S02]  /*01e0*/  LEA R20, R0.reuse, R19, 0x6 ;  /* 0x0000001300147211 */ /* 0x040fe400078e30ff */
[----:B------:R-:W-:-:S04]  /*01f0*/  ISETP.GT.U32.AND P0, PT, R0, 0x2f, PT ;  /* 0x0000002f0000780c */ /* 0x000fc80003f04070 */
[----:B------:R-:W-:Y:S02]  /*0200*/  ISETP.GT.OR P1, PT, R21, 0x3f, P0 ;  /* 0x0000003f1500780c */ /* 0x000fe40000724670 */
[----:B------:R-:W-:-:S04]  /*0210*/  ISETP.GT.U32.AND P0, PT, R16, 0x3f, PT ;  /* 0x0000003f1000780c */ /* 0x000fc80003f04070 */
[----:B------:R-:W-:Y:S01]  /*0220*/  ISETP.GT.U32.OR P2, PT, R3, 0x2f, P0 ;  /* 0x0000002f0300780c */ /* 0x000fe20000744470 */
[----:B--2---:R-:W-:Y:S04]  /*0230*/  STS [R22], R13 ;  /* 0x0000000d16007388 */ /* 0x004fe80000000800 */
[----:B---3--:R-:W-:Y:S01]  /*0240*/  STS [R20], R29 ;  /* 0x0000001d14007388 */ /* 0x008fe20000000800 */
[----:B------:R-:W-:Y:S06]  /*0250*/  BAR.SYNC.DEFER_BLOCKING 0x0 ;  /* 0x0000000000007b1d */ /* 0x000fec0000010000 */
[----:B------:R-:W-:Y:S04]  /*0260*/  LDS R12, [R19] ;  /* 0x00000000130c7984 */ /* 0x000fe80000000800 */
[----:B------:R-:W0:Y:S04]  /*0270*/  LDS.128 R8, [R18] ;  /* 0x0000000012087984 */ /* 0x000e280000000c00 */
[----:B------:R-:W1:Y:S04]  /*0280*/  LDS R26, [R19+0x40] ;  /* 0x00004000131a7984 */ /* 0x000e680000000800 */
[----:B------:R-:W2:Y:S04]  /*0290*/  LDS R27, [R19+0x80] ;  /* 0x00008000131b7984 */ /* 0x000ea80000000800 */
[----:B------:R-:W3:Y:S04]  /*02a0*/  LDS R14, [R19+0xc0] ;  /* 0x0000c000130e7984 */ /* 0x000ee80000000800 */
[----:B------:R-:W-:Y:S04]  /*02b0*/  LDS R15, [R19+0x100] ;  /* 0x00010000130f7984 */ /* 0x000fe80000000800 */
[----:B------:R-:W4:Y:S04]  /*02c0*/  LDS.128 R4, [R18+0x10] ;  /* 0x0000100012047984 */ /* 0x000f280000000c00 */
[----:B------:R-:W-:Y:S01]  /*02d0*/  LDS R13, [R19+0x180] ;  /* 0x00018000130d7984 */ /* 0x000fe20000000800 */
[----:B0-----:R-:W-:-:S03]  /*02e0*/  IMAD R8, R8, R12, RZ ;  /* 0x0000000c08087224 */ /* 0x001fc600078e02ff */
[----:B------:R-:W0:Y:S01]  /*02f0*/  LDS R12, [R19+0x140] ;  /* 0x00014000130c7984 */ /* 0x000e220000000800 */
[----:B-1----:R-:W-:-:S03]  /*0300*/  IMAD R8, R26, R9, R8 ;  /* 0x000000091a087224 */ /* 0x002fc600078e0208 */
[----:B------:R-:W-:Y:S01]  /*0310*/  LDS R26, [R19+0x2c0] ;  /* 0x0002c000131a7984 */ /* 0x000fe20000000800 */
[----:B--2---:R-:W-:-:S03]  /*0320*/  IMAD R8, R27, R10, R8 ;  /* 0x0000000a1b087224 */ /* 0x004fc600078e0208 */
[----:B------:R-:W-:Y:S01]  /*0330*/  LDS R27, [R19+0x280] ;  /* 0x00028000131b7984 */ /* 0x000fe20000000800 */
[----:B---3--:R-:W-:-:S03]  /*0340*/  IMAD R8, R14, R11, R8 ;  /* 0x0000000b0e087224 */ /* 0x008fc600078e0208 */
[----:B------:R-:W1:Y:S01]  /*0350*/  LDS R14, [R19+0x1c0] ;  /* 0x0001c000130e7984 */ /* 0x000e620000000800 */
[----:B----4-:R-:W-:-:S03]  /*0360*/  IMAD R4, R4, R15, R8 ;  /* 0x0000000f04047224 */ /* 0x010fc600078e0208 */
[----:B------:R-:W-:Y:S04]  /*0370*/  LDS R15, [R19+0x200] ;  /* 0x00020000130f7984 */ /* 0x000fe80000000800 */
[----:B------:R-:W2:Y:S01]  /*0380*/  LDS.128 R8, [R18+0x20] ;  /* 0x0000200012087984 */ /* 0x000ea20000000c00 */
[----:B0-----:R-:W-:-:S03]  /*0390*/  IMAD R4, R12, R5, R4 ;  /* 0x000000050c047224 */ /* 0x001fc600078e0204 */
[----:B------:R-:W0:Y:S01]  /*03a0*/  LDS R12, [R19+0x240] ;  /* 0x00024000130c7984 */ /* 0x000e220000000800 */
[----:B------:R-:W-:Y:S02]  /*03b0*/  IMAD R6, R13, R6, R4 ;  /* 0x000000060d067224 */ /* 0x000fe400078e0204 */
[----:B------:R-:W3:Y:S02]  /*03c0*/  @!P1 LDC.64 R4, c[0x0][0x388] ;  /* 0x0000e200ff049b82 */ /* 0x000ee40000000a00 */
[----:B-1----:R-:W-:Y:S01]  /*03d0*/  IMAD R6, R14, R7, R6 ;  /* 0x000000070e067224 */ /* 0x002fe200078e0206 */
[----:B------:R-:W-:Y:S01]  /*03e0*/  @!P1 IADD3 R13, PT, PT, R23, 0x400, RZ ;  /* 0x00000400170d9810 */ /* 0x000fe20007ffe0ff */
[----:B------:R-:W-:Y:S02]  /*03f0*/  LDS R14, [R19+0x340] ;  /* 0x00034000130e7984 */ /* 0x000fe40000000800 */
[----:B--2---:R-:W-:Y:S02]  /*0400*/  IMAD R6, R8, R15, R6 ;  /* 0x0000000f08067224 */ /* 0x004fe400078e0206 */
[----:B------:R-:W-:Y:S02]  /*0410*/  LDS R15, [R19+0x380] ;  /* 0x00038000130f7984 */ /* 0x000fe40000000800 */
[----:B0-----:R-:W-:-:S04]  /*0420*/  IMAD R6, R12, R9, R6 ;  /* 0x000000090c067224 */ /* 0x001fc800078e0206 */
[----:B------:R-:W-:Y:S02]  /*0430*/  IMAD R6, R27, R10, R6 ;  /* 0x0000000a1b067224 */ /* 0x000fe400078e0206 */
[----:B---3--:R-:W-:Y:S02]  /*0440*/  @!P1 IMAD.WIDE.U32 R12, R13, 0x4, R4 ;  /* 0x000000040d0c9825 */ /* 0x008fe400078e0004 */
[----:B------:R-:W-:Y:S02]  /*0450*/  LDS R4, [R19+0x300] ;  /* 0x0003000013047984 */ /* 0x000fe40000000800 */
[----:B------:R-:W-:Y:S02]  /*0460*/  IMAD R5, R26, R11, R6 ;  /* 0x0000000b1a057224 */ /* 0x000fe400078e0206 */
[----:B------:R-:W-:Y:S04]  /*0470*/  LDS R26, [R19+0x3c0] ;  /* 0x0003c000131a7984 */ /* 0x000fe80000000800 */
[----:B------:R-:W0:Y:S01]  /*0480*/  LDS.128 R8, [R18+0x30] ;  /* 0x0000300012087984 */ /* 0x000e220000000c00 */
[----:B------:R-:W-:Y:S01]  /*0490*/  BAR.SYNC.DEFER_BLOCKING 0x0 ;  /* 0x0000000000007b1d */ /* 0x000fe20000010000 */
[----:B------:R-:W-:-:S06]  /*04a0*/  MOV R29, RZ ;  /* 0x000000ff001d7202 */ /* 0x000fcc0000000f00 */
[----:B------:R-:W2:Y:S04]  /*04b0*/  @!P2 LDG.E R29, desc[UR8][R24.64+0x40] ;  /* 0x00004008181da981 */ /* 0x000ea8000c1e1900 */
[----:B------:R-:W3:Y:S01]  /*04c0*/  @!P1 LDG.E R28, desc[UR8][R12.64] ;  /* 0x000000080c1c9981 */ /* 0x000ee2000c1e1900 */
[----:B0-----:R-:W-:-:S04]  /*04d0*/  IMAD R8, R8, R4, R5 ;  /* 0x0000000408087224 */ /* 0x001fc800078e0205 */
[----:B------:R-:W-:-:S04]  /*04e0*/  IMAD R8, R14, R9, R8 ;  /* 0x000000090e087224 */ /* 0x000fc800078e0208 */
[----:B------:R-:W-:-:S04]  /*04f0*/  IMAD R8, R15, R10, R8 ;  /* 0x0000000a0f087224 */ /* 0x000fc800078e0208 */
[----:B------:R-:W-:Y:S01]  /*0500*/  IMAD R8, R26, R11, R8 ;  /* 0x0000000b1a087224 */ /* 0x000fe200078e0208 */
[----:B------:R-:W-:-:S04]  /*0510*/  ISETP.GT.U32.AND P1, PT, R0, 0x1f, PT ;  /* 0x0000001f0000780c */ /* 0x000fc80003f24070 */
[----:B------:R-:W-:Y:S02]  /*0520*/  ISETP.GT.OR P1, PT, R21, 0x3f, P1 ;  /* 0x0000003f1500780c */ /* 0x000fe40000f24670 */
        /* <DEDUP_REMOVED lines=10> */
[----:B------:R-:W-:Y:S01]  /*05d0*/  LDS R15, [R19+0x180] ;  /* 0x00018000130f7984 */ /* 0x000fe20000000800 */
[----:B0-----:R-:W-:-:S03]  /*05e0*/  IMAD R4, R4, R27, R8 ;  /* 0x0000001b04047224 */ /* 0x001fc600078e0208 */
[----:B------:R-:W-:Y:S04]  /*05f0*/  LDS R27, [R19+0x100] ;  /* 0x00010000131b7984 */ /* 0x000fe80000000800 */
[----:B------:R-:W0:Y:S01]  /*0600*/  LDS.128 R8, [R18+0x10] ;  /* 0x0000100012087984 */ /* 0x000e220000000c00 */
[----:B-1----:R-:W-:-:S03]  /*0610*/  IMAD R4, R14, R5, R4 ;  /* 0x000000050e047224 */ /* 0x002fc600078e0204 */
[----:B------:R-:W1:Y:S01]  /*0620*/  LDS R14, [R19+0x1c0] ;  /* 0x0001c000130e7984 */ /* 0x000e620000000800 */
[----:B--2---:R-:W-:-:S03]  /*0630*/  IMAD R4, R13, R6, R4 ;  /* 0x000000060d047224 */ /* 0x004fc600078e0204 */
[----:B------:R-:W-:Y:S01]  /*0640*/  LDS R13, [R19+0x200] ;  /* 0x00020000130d7984 */ /* 0x000fe20000000800 */
[----:B---3--:R-:W-:-:S03]  /*0650*/  IMAD R4, R26, R7, R4 ;  /* 0x000000071a047224 */ /* 0x008fc600078e0204 */
[----:B------:R-:W-:Y:S01]  /*0660*/  LDS R26, [R19+0x2c0] ;  /* 0x0002c000131a7984 */ /* 0x000fe20000000800 */
[----:B0-----:R-:W-:-:S03]  /*0670*/  IMAD R8, R8, R27, R4 ;  /* 0x0000001b08087224 */ /* 0x001fc600078e0204 */
[----:B------:R-:W0:Y:S01]  /*0680*/  LDS.128 R4, [R18+0x20] ;  /* 0x0000200012047984 */ /* 0x000e220000000c00 */
[----:B------:R-:W-:-:S03]  /*0690*/  IMAD R8, R12, R9, R8 ;  /* 0x000000090c087224 */ /* 0x000fc600078e0208 */
[----:B------:R-:W2:Y:S04]  /*06a0*/  LDS R12, [R19+0x240] ;  /* 0x00024000130c7984 */ /* 0x000ea80000000800 */
[----:B------:R-:W3:Y:S01]  /*06b0*/  LDS R27, [R19+0x280] ;  /* 0x00028000131b7984 */ /* 0x000ee20000000800 */
[----:B------:R-:W-:Y:S02]  /*06c0*/  IMAD R10, R15, R10, R8 ;  /* 0x0000000a0f0a7224 */ /* 0x000fe400078e0208 */
[----:B------:R-:W4:Y:S01]  /*06d0*/  @!P1 LDC.64 R8, c[0x0][0x388] ;  /* 0x0000e200ff089b82 */ /* 0x000f220000000a00 */
[----:B------:R-:W-:Y:S01]  /*06e0*/  LDS R15, [R19+0x380] ;  /* 0x00038000130f7984 */ /* 0x000fe20000000800 */
[----:B-1----:R-:W-:-:S03]  /*06f0*/  IMAD R10, R14, R11, R10 ;  /* 0x0000000b0e0a7224 */ /* 0x002fc600078e020a */
[----:B------:R-:W-:Y:S01]  /*0700*/  LDS R14, [R19+0x340] ;  /* 0x00034000130e7984 */ /* 0x000fe20000000800 */
[----:B0-----:R-:W-:-:S04]  /*0710*/  IMAD R4, R4, R13, R10 ;  /* 0x0000000d04047224 */ /* 0x001fc800078e020a */
[----:B--2---:R-:W-:Y:S01]  /*0720*/  IMAD R4, R12, R5, R4 ;  /* 0x000000050c047224 */ /* 0x004fe200078e0204 */
[----:B------:R-:W-:-:S03]  /*0730*/  @!P1 IADD3 R13, PT, PT, R23, 0x800, RZ ;  /* 0x00000800170d9810 */ /* 0x000fc60007ffe0ff */
[----:B---3--:R-:W-:Y:S02]  /*0740*/  IMAD R4, R27, R6, R4 ;  /* 0x000000061b047224 */ /* 0x008fe400078e0204 */
[----:B----4-:R-:W-:Y:S02]  /*0750*/  @!P1 IMAD.WIDE.U32 R12, R13, 0x4, R8 ;  /* 0x000000040d0c9825 */ /* 0x010fe400078e0008 */
[----:B------:R-:W-:Y:S02]  /*0760*/  LDS.128 R8, [R18+0x30] ;  /* 0x0000300012087984 */ /* 0x000fe40000000c00 */
[----:B------:R-:W-:Y:S02]  /*0770*/  IMAD R7, R26, R7, R4 ;  /* 0x000000071a077224 */ /* 0x000fe400078e0204 */
[----:B------:R-:W0:Y:S04]  /*0780*/  LDS R4, [R19+0x300] ;  /* 0x0003000013047984 */ /* 0x000e280000000800 */
[----:B------:R-:W1:Y:S01]  /*0790*/  LDS R26, [R19+0x3c0] ;  /* 0x0003c000131a7984 */ /* 0x000e620000000800 */
[----:B------:R-:W-:Y:S01]  /*07a0*/  HFMA2 R28, -RZ, RZ, 0, 0 ;  /* 0x00000000ff1c7431 */ /* 0x000fe200000001ff */
[----:B------:R-:W-:Y:S01]  /*07b0*/  BAR.SYNC.DEFER_BLOCKING 0x0 ;  /* 0x0000000000007b1d */ /* 0x000fe20000010000 */
[----:B------:R-:W-:-:S06]  /*07c0*/  MOV R29, RZ ;  /* 0x000000ff001d7202 */ /* 0x000fcc0000000f00 */
[----:B------:R-:W2:Y:S04]  /*07d0*/  @!P2 LDG.E R29, desc[UR8][R24.64+0x80] ;  /* 0x00008008181da981 */ /* 0x000ea8000c1e1900 */
[----:B------:R-:W3:Y:S01]  /*07e0*/  @!P1 LDG.E R28, desc[UR8][R12.64] ;  /* 0x000000080c1c9981 */ /* 0x000ee2000c1e1900 */
[----:B0-----:R-:W-:-:S04]  /*07f0*/  IMAD R8, R8, R4, R7 ;  /* 0x0000000408087224 */ /* 0x001fc800078e0207 */
[----:B------:R-:W-:-:S04]  /*0800*/  IMAD R8, R14, R9, R8 ;  /* 0x000000090e087224 */ /* 0x000fc800078e0208 */
[----:B------:R-:W-:-:S04]  /*0810*/  IMAD R8, R15, R10, R8 ;  /* 0x0000000a0f087224 */ /* 0x000fc800078e0208 */
[----:B-1----:R-:W-:Y:S01]  /*0820*/  IMAD R8, R26, R11, R8 ;  /* 0x0000000b1a087224 */ /* 0x002fe200078e0208 */
[----:B------:R-:W-:-:S04]  /*0830*/  ISETP.GT.U32.AND P1, PT, R0, 0xf, PT ;  /* 0x0000000f0000780c */ /* 0x000fc80003f24070 */
[----:B------:R-:W-:Y:S02]  /*0840*/  ISETP.GT.OR P1, PT, R21, 0x3f, P1 ;  /* 0x0000003f1500780c */ /* 0x000fe40000f24670 */
[----:B------:R-:W-:-:S11]  /*0850*/  ISETP.GT.U32.OR P0, PT, R3, 0xf, P0 ;  /* 0x0000000f0300780c */ /* 0x000fd60000704470 */
[----:B------:R-:W-:Y:S01]  /*0860*/  @!P1 IADD3 R23, PT, PT, R23, 0xc00, RZ ;  /* 0x00000c0017179810 */ /* 0x000fe20007ffe0ff */
        /* <DEDUP_REMOVED lines=9> */
[----:B------:R-:W-:Y:S04]  /*0900*/  LDS R12, [R19+0x140] ;  /* 0x00014000130c7984 */ /* 0x000fe80000000800 */
[----:B------:R-:W-:Y:S01]  /*0910*/  LDS R28, [R19+0x340] ;  /* 0x00034000131c7984 */ /* 0x000fe20000000800 */
[----:B0-----:R-:W-:-:S03]  /*0920*/  IMAD R4, R4, R27, R8 ;  /* 0x0000001b04047224 */ /* 0x001fc600078e0208 */
[----:B------:R-:W0:Y:S01]  /*0930*/  LDS.128 R8, [R18+0x10] ;  /* 0x0000100012087984 */ /* 0x000e220000000c00 */
[----:B-1----:R-:W-:-:S03]  /*0940*/  IMAD R4, R14, R5, R4 ;  /* 0x000000050e047224 */ /* 0x002fc600078e0204 */
[----:B------:R-:W-:Y:S01]  /*0950*/  LDS R14, [R19+0x1c0] ;  /* 0x0001c000130e7984 */ /* 0x000fe20000000800 */
[----:B--2---:R-:W-:-:S03]  /*0960*/  IMAD R4, R13, R6, R4 ;  /* 0x000000060d047224 */ /* 0x004fc600078e0204 */
[----:B------:R-:W1:Y:S01]  /*0970*/  LDS R13, [R19+0x180] ;  /* 0x00018000130d7984 */ /* 0x000e620000000800 */
[----:B---3--:R-:W-:-:S03]  /*0980*/  IMAD R4, R26, R7, R4 ;  /* 0x000000071a047224 */ /* 0x008fc600078e0204 */
[----:B------:R-:W-:Y:S01]  /*0990*/  LDS R27, [R19+0x380] ;  /* 0x00038000131b7984 */ /* 0x000fe20000000800 */
[----:B0-----:R-:W-:-:S03]  /*09a0*/  IMAD R26, R8, R15, R4 ;  /* 0x0000000f081a7224 */ /* 0x001fc600078e0204 */
[----:B------:R-:W-:Y:S04]  /*09b0*/  LDS R15, [R19+0x200] ;  /* 0x00020000130f7984 */ /* 0x000fe80000000800 */
[----:B------:R-:W0:Y:S04]  /*09c0*/  LDS.128 R4, [R18+0x20] ;  /* 0x0000200012047984 */ /* 0x000e280000000c00 */
[----:B------:R-:W2:Y:S01]  /*09d0*/  LDS R8, [R19+0x240] ;  /* 0x0002400013087984 */ /* 0x000ea20000000800 */
[----:B------:R-:W-:-:S03]  /*09e0*/  IMAD R9, R12, R9, R26 ;  /* 0x000000090c097224 */ /* 0x000fc600078e021a */
[----:B------:R-:W3:Y:S01]  /*09f0*/  LDS R12, [R19+0x280] ;  /* 0x00028000130c7984 */ /* 0x000ee20000000800 */
[----:B-1----:R-:W-:-:S03]  /*0a00*/  IMAD R9, R13, R10, R9 ;  /* 0x0000000a0d097224 */ /* 0x002fc600078e0209 */
[----:B------:R-:W-:Y:S01]  /*0a10*/  LDS R26, [R19+0x3c0] ;  /* 0x0003c000131a7984 */ /* 0x000fe20000000800 */
[----:B------:R-:W-:Y:S02]  /*0a20*/  IMAD R9, R14, R11, R9 ;  /* 0x0000000b0e097224 */ /* 0x000fe400078e0209 */
[----:B------:R-:W-:Y:S02]  /*0a30*/  HFMA2 R11, -RZ, RZ, 0, 0 ;  /* 0x00000000ff0b7431 */ /* 0x000fe400000001ff */
[----:B0-----:R-:W-:-:S04]  /*0a40*/  IMAD R4, R4, R15, R9 ;  /* 0x0000000f04047224 */ /* 0x001fc800078e0209 */
[----:B--2---:R-:W-:Y:S02]  /*0a50*/  IMAD R5, R8, R5, R4 ;  /* 0x0000000508057224 */ /* 0x004fe400078e0204 */
[----:B------:R-:W0:Y:S01]  /*0a60*/  LDS R4, [R19+0x2c0] ;  /* 0x0002c00013047984 */ /* 0x000e220000000800 */
[----:B------:R-:W1:Y:S01]  /*0a70*/  @!P1 LDC.64 R8, c[0x0][0x388] ;  /* 0x0000e200ff089b82 */ /* 0x000e620000000a00 */
[----:B---3--:R-:W-:Y:S02]  /*0a80*/  IMAD R6, R12, R6, R5 ;  /* 0x000000060c067224 */ /* 0x008fe400078e0205 */
[----:B------:R-:W-:Y:S04]  /*0a90*/  LDS R5, [R19+0x300] ;  /* 0x0003000013057984 */ /* 0x000fe80000000800 */
[----:B------:R-:W2:Y:S01]  /*0aa0*/  LDS.128 R12, [R18+0x30] ;  /* 0x00003000120c7984 */ /* 0x000ea20000000c00 */
[----:B------:R-:W-:Y:S06]  /*0ab0*/  BAR.SYNC.DEFER_BLOCKING 0x0 ;  /* 0x0000000000007b1d */ /* 0x000fec0000010000 */
[----:B------:R1:W3:Y:S02]  /*0ac0*/  @!P0 LDG.E R11, desc[UR8][R24.64+0xc0] ;  /* 0x0000c008180b8981 */ /* 0x0002e4000c1e1900 */
[----:B-1----:R-:W-:Y:S01]  /*0ad0*/  @!P1 IMAD.WIDE.U32 R24, R23, 0x4, R8 ;  /* 0x0000000417189825 */ /* 0x002fe200078e0008 */
[----:B------:R-:W-:-:S06]  /*0ae0*/  MOV R9, RZ ;  /* 0x000000ff00097202 */ /* 0x000fcc0000000f00 */
[----:B------:R-:W4:Y:S01]  /*0af0*/  @!P1 LDG.E R9, desc[UR8][R24.64] ;  /* 0x0000000818099981 */ /* 0x000f22000c1e1900 */
[----:B0-----:R-:W-:-:S04]  /*0b00*/  IMAD R4, R4, R7, R6 ;  /* 0x0000000704047224 */ /* 0x001fc800078e0206 */
[----:B--2---:R-:W-:-:S04]  /*0b10*/  IMAD R4, R12, R5, R4 ;  /* 0x000000050c047224 */ /* 0x004fc800078e0204 */
[----:B------:R-:W-:-:S04]  /*0b20*/  IMAD R4, R28, R13, R4 ;  /* 0x0000000d1c047224 */ /* 0x000fc800078e0204 */
[----:B------:R-:W-:-:S04]  /*0b30*/  IMAD R14, R27, R14, R4 ;  /* 0x0000000e1b0e7224 */ /* 0x000fc800078e0204 */
[----:B------:R-:W-:Y:S01]  /*0b40*/  IMAD R14, R26, R15, R14 ;  /* 0x0000000f1a0e7224 */ /* 0x000fe200078e020e */
[----:B------:R-:W-:-:S04]  /*0b50*/  ISETP.GT.AND P0, PT, R21, 0x3f, PT ;  /* 0x0000003f1500780c */ /* 0x000fc80003f04270 */
[----:B------:R-:W-:Y:S01]  /*0b60*/  ISETP.GT.U32.OR P0, PT, R16, 0x3f, P0 ;  /* 0x0000003f1000780c */ /* 0x000fe20000704470 */
[----:B---3--:R-:W-:Y:S04]  /*0b70*/  STS [R22], R11 ;  /* 0x0000000b16007388 */ /* 0x008fe80000000800 */
[----:B----4-:R-:W-:Y:S01]  /*0b80*/  STS [R20], R9 ;  /* 0x0000000914007388 */ /* 0x010fe20000000800 */
        /* <DEDUP_REMOVED lines=8> */
[----:B------:R-:W5:Y:S04]  /*0c10*/  LDS R22, [R19+0x140] ;  /* 0x0001400013167984 */ /* 0x000f680000000800 */
[----:B------:R-:W5:Y:S04]  /*0c20*/  LDS R27, [R19+0x180] ;  /* 0x00018000131b7984 */ /* 0x000f680000000800 */
[----:B------:R0:W5:Y:S04]  /*0c30*/  LDS R26, [R19+0x1c0] ;  /* 0x0001c000131a7984 */ /* 0x0001680000000800 */
[----:B------:R1:W5:Y:S01]  /*0c40*/  LDS R28, [R19+0x240] ;  /* 0x00024000131c7984 */ /* 0x0003620000000800 */
[----:B0-----:R-:W-:-:S03]  /*0c50*/  IMAD R8, R8, R29, R14 ;  /* 0x0000001d08087224 */ /* 0x001fc600078e020e */
[----:B------:R0:W0:Y:S01]  /*0c60*/  LDS R16, [R19+0x340] ;  /* 0x0003400013107984 */ /* 0x0000220000000800 */
[----:B-1----:R-:W-:-:S03]  /*0c70*/  IMAD R8, R23, R9, R8 ;  /* 0x0000000917087224 */ /* 0x002fc600078e0208 */
[----:B------:R1:W0:Y:S01]  /*0c80*/  LDS.128 R12, [R18+0x20] ;  /* 0x00002000120c7984 */ /* 0x0002220000000c00 */
[----:B--2---:R-:W-:-:S03]  /*0c90*/  IMAD R8, R25, R10, R8 ;  /* 0x0000000a19087224 */ /* 0x004fc600078e0208 */
[----:B------:R1:W2:Y:S01]  /*0ca0*/  LDS R23, [R19+0x200] ;  /* 0x0002000013177984 */ /* 0x0002a20000000800 */
[----:B---3--:R-:W-:-:S03]  /*0cb0*/  IMAD R11, R24, R11, R8 ;  /* 0x0000000b180b7224 */ /* 0x008fc600078e0208 */
[----:B------:R1:W3:Y:S04]  /*0cc0*/  LDS R25, [R19+0x280] ;  /* 0x0002800013197984 */ /* 0x0002e80000000800 */
[----:B------:R1:W0:Y:S01]  /*0cd0*/  LDS R21, [R19+0x380] ;  /* 0x0003800013157984 */ /* 0x0002220000000800 */
[----:B----4-:R-:W-:-:S03]  /*0ce0*/  IMAD R11, R4, R20, R11 ;  /* 0x00000014040b7224 */ /* 0x010fc600078e020b */
[----:B------:R1:W4:Y:S01]  /*0cf0*/  LDS R4, [R19+0x2c0] ;  /* 0x0002c00013047984 */ /* 0x0003220000000800 */
[----:B-----5:R-:W-:-:S03]  /*0d00*/  IMAD R22, R22, R5, R11 ;  /* 0x0000000516167224 */ /* 0x020fc600078e020b */
[----:B------:R1:W0:Y:S04]  /*0d10*/  LDS R5, [R19+0x300] ;  /* 0x0003000013057984 */ /* 0x0002280000000800 */
[----:B------:R1:W0:Y:S04]  /*0d20*/  LDS.128 R8, [R18+0x30] ;  /* 0x0000300012087984 */ /* 0x0002280000000c00 */
[----:B------:R1:W0:Y:S01]  /*0d30*/  LDS R20, [R19+0x3c0] ;  /* 0x0003c00013147984 */ /* 0x0002220000000800 */
[----:B------:R-:W-:Y:S01]  /*0d40*/  IMAD R6, R27, R6, R22 ;  /* 0x000000061b067224 */ /* 0x000fe200078e0216 */
[----:B------:R-:W-:Y:S06]  /*0d50*/  BAR.SYNC.DEFER_BLOCKING 0x0 ;  /* 0x0000000000007b1d */ /* 0x000fec0000010000 */
[----:B------:R-:W-:Y:S05]  /*0d60*/  @P0 EXIT ;  /* 0x000000000000094d */ /* 0x000fea0003800000 */
[----:B------:R-:W-:Y:S01]  /*0d70*/  IMAD R6, R26, R7, R6 ;  /* 0x000000071a067224 */ /* 0x000fe200078e0206 */
[----:B------:R-:W5:Y:S03]  /*0d80*/  LDCU UR4, c[0x0][0x364] ;  /* 0x00006c80ff0477ac */ /* 0x000f660008000800 */
[----:B0-2---:R-:W-:Y:S01]  /*0d90*/  IMAD R12, R12, R23, R6 ;  /* 0x000000170c0c7224 */ /* 0x005fe200078e0206 */
[----:B------:R-:W0:Y:S01]  /*0da0*/  LDCU UR5, c[0x0][0x360] ;  /* 0x00006c00ff0577ac */ /* 0x000e220008000800 */
[----:B------:R-:W2:Y:S02]  /*0db0*/  LDC.64 R6, c[0x0][0x390] ;  /* 0x0000e400ff067b82 */ /* 0x000ea40000000a00 */
[----:B------:R-:W-:-:S04]  /*0dc0*/  IMAD R12, R28, R13, R12 ;  /* 0x0000000d1c0c7224 */ /* 0x000fc800078e020c */
[----:B---3--:R-:W-:-:S04]  /*0dd0*/  IMAD R12, R25, R14, R12 ;  /* 0x0000000e190c7224 */ /* 0x008fc800078e020c */
[----:B----4-:R-:W-:Y:S02]  /*0de0*/  IMAD R4, R4, R15, R12 ;  /* 0x0000000f04047224 */ /* 0x010fe400078e020c */
[----:B-----5:R-:W-:Y:S02]  /*0df0*/  IMAD R0, R17, UR4, R0 ;  /* 0x0000000411007c24 */ /* 0x020fe4000f8e0200 */
[----:B------:R-:W-:Y:S02]  /*0e00*/  IMAD R4, R8, R5, R4 ;  /* 0x0000000508047224 */ /* 0x000fe400078e0204 */
[----:B0-----:R-:W-:Y:S02]  /*0e10*/  IMAD R3, R2, UR5, R3 ;  /* 0x0000000502037c24 */ /* 0x001fe4000f8e0203 */
[----:B------:R-:W-:-:S03]  /*0e20*/  IMAD R4, R16, R9, R4 ;  /* 0x0000000910047224 */ /* 0x000fc600078e0204 */
[----:B------:R-:W-:Y:S01]  /*0e30*/  LEA R3, R0, R3, 0x6 ;  /* 0x0000000300037211 */ /* 0x000fe200078e30ff */
[----:B------:R-:W-:-:S04]  /*0e40*/  IMAD R4, R21, R10, R4 ;  /* 0x0000000a15047224 */ /* 0x000fc800078e0204 */
[----:B--2---:R-:W-:-:S04]  /*0e50*/  IMAD.WIDE.U32 R6, R3, 0x4, R6 ;  /* 0x0000000403067825 */ /* 0x004fc800078e0006 */
[----:B------:R-:W-:-:S05]  /*0e60*/  IMAD R11, R20, R11, R4 ;  /* 0x0000000b140b7224 */ /* 0x000fca00078e0204 */
[----:B------:R-:W-:Y:S01]  /*0e70*/  STG.E desc[UR8][R6.64], R11 ;  /* 0x0000000b06007986 */ /* 0x000fe2000c101908 */
[----:B------:R-:W-:Y:S05]  /*0e80*/  EXIT ;  /* 0x000000000000794d */ /* 0x000fea0003800000 */
.L_x_0:
[----:B------:R-:W-:-:S00]  /*0e90*/  BRA `(.L_x_0) ;  /* 0xfffffffc00fc7947 */ /* 0x000fc0000383ffff */
[----:B------:R-:W-:-:S00]  /*0ea0*/  NOP ;  /* 0x0000000000007918 */ /* 0x000fc00000000000 */
        /* <DEDUP_REMOVED lines=13> */
.L_x_1:


//--------------------- .nv.shared._Z6matmulPiS_S_ --------------------------
	.section	.nv.shared._Z6matmulPiS_S_,"aw",@nobits
	.sectionflags	@""
	.align	4
.nv.shared._Z6matmulPiS_S_:
	.zero		3072


//--------------------- .nv.shared.reserved.0     --------------------------
	.section	.nv.shared.reserved.0,"aw",@nobits
	.weak		__nv_reservedSMEM_offset_0_alias
	.size		__nv_reservedSMEM_offset_0_alias, 0, 64
	.other		__nv_reservedSMEM_offset_0_alias,@"STO_CUDA_RESERVED_SHARED STV_DEFAULT"
__nv_reservedSMEM_offset_0_alias:
	.zero		0
	.zero		64


//--------------------- .nv.constant0._Z6matmulPiS_S_ --------------------------
	.section	.nv.constant0._Z6matmulPiS_S_,"a",@progbits
	.sectionflags	@""
	.align	4
.nv.constant0._Z6matmulPiS_S_:
	.zero		920


//--------------------- SYMBOLS --------------------------

	.type		.nv.reservedSmem.offset0,@object
	.size		.nv.reservedSmem.offset0,0x4
	.type		.nv.reservedSmem.cap,@object
	.size		.nv.reservedSmem.cap,0x4
